	.headerflags	@"EF_CUDA_TEXMODE_UNIFIED EF_CUDA_64BIT_ADDRESS EF_CUDA_ACCELERATORS EF_CUDA_SM90 EF_CUDA_VIRTUAL_SM(EF_CUDA_SM90)"
	.elftype	@"ET_EXEC"


//--------------------- .nv.info                  --------------------------
	.section	.nv.info,"",@"SHT_CUDA_INFO"
	.align	4


	//----- nvinfo : EIATTR_REGCOUNT
	.align		4
        /*0000*/ 	.byte	0x04, 0x2f
        /*0002*/ 	.short	(.L_2 - .L_1)
	.align		4
.L_1:
        /*0004*/ 	.word	index@(triton_per_fused_native_group_norm_21)
        /*0008*/ 	.word	0x00000012


	//----- nvinfo : EIATTR_MIN_STACK_SIZE
	.align		4
.L_2:
        /*000c*/ 	.byte	0x04, 0x12
        /*000e*/ 	.short	(.L_4 - .L_3)
	.align		4
.L_3:
        /*0010*/ 	.word	index@(triton_per_fused_native_group_norm_21)
        /*0014*/ 	.word	0x00000000


	//----- nvinfo : EIATTR_FRAME_SIZE
	.align		4
.L_4:
        /*0018*/ 	.byte	0x04, 0x11
        /*001a*/ 	.short	(.L_6 - .L_5)
	.align		4
.L_5:
        /*001c*/ 	.word	index@(triton_per_fused_native_group_norm_21)
        /*0020*/ 	.word	0x00000000


	//----- nvinfo : EIATTR_MIN_STACK_SIZE
	.align		4
.L_6:
        /*0024*/ 	.byte	0x04, 0x12
        /*0026*/ 	.short	(.L_8 - .L_7)
	.align		4
.L_7:
        /*0028*/ 	.word	index@(triton_per_fused_native_group_norm_21)
        /*002c*/ 	.word	0x00000000
.L_8:


//--------------------- .nv.info.triton_per_fused_native_group_norm_21 --------------------------
	.section	.nv.info.triton_per_fused_native_group_norm_21,"",@"SHT_CUDA_INFO"
	.sectionflags	@""
	.align	4


	//----- nvinfo : EIATTR_CUDA_API_VERSION
	.align		4
        /*0000*/ 	.byte	0x04, 0x37
        /*0002*/ 	.short	(.L_10 - .L_9)
.L_9:
        /*0004*/ 	.word	0x0000007c


	//----- nvinfo : EIATTR_KPARAM_INFO
	.align		4
.L_10:
        /*0008*/ 	.byte	0x04, 0x17
        /*000a*/ 	.short	(.L_12 - .L_11)
.L_11:
        /*000c*/ 	.word	0x00000000
        /*0010*/ 	.short	0x0007
        /*0012*/ 	.short	0x0034
        /*0014*/ 	.byte	0x00, 0xf0, 0x11, 0x00


	//----- nvinfo : EIATTR_KPARAM_INFO
	.align		4
.L_12:
        /*0018*/ 	.byte	0x04, 0x17
        /*001a*/ 	.short	(.L_14 - .L_13)
.L_13:
        /*001c*/ 	.word	0x00000000
        /*0020*/ 	.short	0x0006
        /*0022*/ 	.short	0x0030
        /*0024*/ 	.byte	0x00, 0xf0, 0x11, 0x00


	//----- nvinfo : EIATTR_KPARAM_INFO
	.align		4
.L_14:
        /*0028*/ 	.byte	0x04, 0x17
        /*002a*/ 	.short	(.L_16 - .L_15)
.L_15:
        /*002c*/ 	.word	0x00000000
        /*0030*/ 	.short	0x0005
        /*0032*/ 	.short	0x0028
        /*0034*/ 	.byte	0x00, 0xf4, 0x21, 0x00


	//----- nvinfo : EIATTR_KPARAM_INFO
	.align		4
.L_16:
        /*0038*/ 	.byte	0x04, 0x17
        /*003a*/ 	.short	(.L_18 - .L_17)
.L_17:
        /*003c*/ 	.word	0x00000000
        /*0040*/ 	.short	0x0004
        /*0042*/ 	.short	0x0020
        /*0044*/ 	.byte	0x00, 0xf4, 0x21, 0x00


	//----- nvinfo : EIATTR_KPARAM_INFO
	.align		4
.L_18:
        /*0048*/ 	.byte	0x04, 0x17
        /*004a*/ 	.short	(.L_20 - .L_19)
.L_19:
        /*004c*/ 	.word	0x00000000
        /*0050*/ 	.short	0x0003
        /*0052*/ 	.short	0x0018
        /*0054*/ 	.byte	0x00, 0xf4, 0x21, 0x00


	//----- nvinfo : EIATTR_KPARAM_INFO
	.align		4
.L_20:
        /*0058*/ 	.byte	0x04, 0x17
        /*005a*/ 	.short	(.L_22 - .L_21)
.L_21:
        /*005c*/ 	.word	0x00000000
        /*0060*/ 	.short	0x0002
        /*0062*/ 	.short	0x0010
        /*0064*/ 	.byte	0x00, 0xf4, 0x21, 0x00


	//----- nvinfo : EIATTR_KPARAM_INFO
	.align		4
.L_22:
        /*0068*/ 	.byte	0x04, 0x17
        /*006a*/ 	.short	(.L_24 - .L_23)
.L_23:
        /*006c*/ 	.word	0x00000000
        /*0070*/ 	.short	0x0001
        /*0072*/ 	.short	0x0008
        /*0074*/ 	.byte	0x00, 0xf4, 0x21, 0x00


	//----- nvinfo : EIATTR_KPARAM_INFO
	.align		4
.L_24:
        /*0078*/ 	.byte	0x04, 0x17
        /*007a*/ 	.short	(.L_26 - .L_25)
.L_25:
        /*007c*/ 	.word	0x00000000
        /*0080*/ 	.short	0x0000
        /*0082*/ 	.short	0x0000
        /*0084*/ 	.byte	0x00, 0xf4, 0x21, 0x00


	//----- nvinfo : EIATTR_SPARSE_MMA_MASK
	.align		4
.L_26:
        /*0088*/ 	.byte	0x03, 0x50
        /*008a*/ 	.short	0x0000


	//----- nvinfo : EIATTR_MAXREG_COUNT
	.align		4
        /*008c*/ 	.byte	0x03, 0x1b
        /*008e*/ 	.short	0x00ff


	//----- nvinfo : EIATTR_COOP_GROUP_MASK_REGIDS
	.align		4
        /*0090*/ 	.byte	0x04, 0x29
        /*0092*/ 	.short	(.L_28 - .L_27)


	//   ....[0]....
.L_27:
        /*0094*/ 	.word	0xffffffff


	//   ....[1]....
        /*0098*/ 	.word	0xffffffff


	//   ....[2]....
        /*009c*/ 	.word	0xffffffff


	//----- nvinfo : EIATTR_COOP_GROUP_INSTR_OFFSETS
	.align		4
.L_28:
        /*00a0*/ 	.byte	0x04, 0x28
        /*00a2*/ 	.short	(.L_30 - .L_29)


	//   ....[0]....
.L_29:
        /*00a4*/ 	.word	0x00000190


	//   ....[1]....
        /*00a8*/ 	.word	0x000001e0


	//   ....[2]....
        /*00ac*/ 	.word	0x00000210


	//----- nvinfo : EIATTR_EXIT_INSTR_OFFSETS
	.align		4
.L_30:
        /*00b0*/ 	.byte	0x04, 0x1c
        /*00b2*/ 	.short	(.L_32 - .L_31)


	//   ....[0]....
.L_31:
        /*00b4*/ 	.word	0x000003e0


	//   ....[1]....
        /*00b8*/ 	.word	0x00000400


	//----- nvinfo : EIATTR_REQNTID
	.align		4
.L_32:
        /*00bc*/ 	.byte	0x04, 0x10
        /*00be*/ 	.short	(.L_34 - .L_33)
.L_33:
        /*00c0*/ 	.word	0x00000040
        /*00c4*/ 	.word	0x00000001
        /*00c8*/ 	.word	0x00000001


	//----- nvinfo : EIATTR_CBANK_PARAM_SIZE
	.align		4
.L_34:
        /*00cc*/ 	.byte	0x03, 0x19
        /*00ce*/ 	.short	0x0038


	//----- nvinfo : EIATTR_PARAM_CBANK
	.align		4
        /*00d0*/ 	.byte	0x04, 0x0a
        /*00d2*/ 	.short	(.L_36 - .L_35)
	.align		4
.L_35:
        /*00d4*/ 	.word	index@(.nv.constant0.triton_per_fused_native_group_norm_21)
        /*00d8*/ 	.short	0x0210
        /*00da*/ 	.short	0x0038


	//----- nvinfo : EIATTR_SW_WAR
	.align		4
.L_36:
        /*00dc*/ 	.byte	0x04, 0x36
        /*00de*/ 	.short	(.L_38 - .L_37)
.L_37:
        /*00e0*/ 	.word	0x00000008
.L_38:


//--------------------- .nv.callgraph             --------------------------
	.section	.nv.callgraph,"",@"SHT_CUDA_CALLGRAPH"
	.align	4
	.sectionentsize	8
	.align		4
        /*0000*/ 	.word	0x00000000
	.align		4
        /*0004*/ 	.word	0xffffffff
	.align		4
        /*0008*/ 	.word	0x00000000
	.align		4
        /*000c*/ 	.word	0xfffffffe
	.align		4
        /*0010*/ 	.word	0x00000000
	.align		4
        /*0014*/ 	.word	0xfffffffd
	.align		4
        /*0018*/ 	.word	0x00000000
	.align		4
        /*001c*/ 	.word	0xfffffffc


//--------------------- .nv.constant4             --------------------------
	.section	.nv.constant4,"a",@progbits
	.align	8
	.align		8
.nv.constant4:
        /*0000*/ 	.dword	_$_str


//--------------------- .text.triton_per_fused_native_group_norm_21 --------------------------
	.section	.text.triton_per_fused_native_group_norm_21,"ax",@progbits
	.align	128
        .global         triton_per_fused_native_group_norm_21
        .type           triton_per_fused_native_group_norm_21,@function
        .size           triton_per_fused_native_group_norm_21,(.L_x_1 - triton_per_fused_native_group_norm_21)
        .other          triton_per_fused_native_group_norm_21,@"STO_CUDA_ENTRY STV_DEFAULT"
triton_per_fused_native_group_norm_21:
.text.triton_per_fused_native_group_norm_21:
[----:B------:R-:W0:Y:S02]  /*0000*/  LDC R1, c[0x0][0x28] ;  /* 0x00000a00ff017b82 */ /* 0x000e240000000800 */
[----:B------:R-:W1:Y:S01]  /*0010*/  S2R R11, SR_TID.X ;  /* 0x00000000000b7919 */ /* 0x000e620000002100 */
[----:B------:R-:W2:Y:S01]  /*0020*/  LDC.64 R2, c[0x0][0x220] ;  /* 0x00008800ff027b82 */ /* 0x000ea20000000a00 */
[----:B------:R-:W-:Y:S01]  /*0030*/  HFMA2.MMA R10, -RZ, RZ, 0, 0 ;  /* 0x00000000ff0a7435 */ /* 0x000fe200000001ff */
[----:B------:R-:W-:Y:S01]  /*0040*/  ULDC.64 UR4, c[0x0][0x208] ;  /* 0x0000820000047ab9 */ /* 0x000fe20000000a00 */
[----:B------:R-:W3:Y:S05]  /*0050*/  S2R R5, SR_CTAID.X ;  /* 0x0000000000057919 */ /* 0x000eea0000002500 */
[----:B------:R-:W4:Y:S01]  /*0060*/  LDC.64 R6, c[0x0][0x218] ;  /* 0x00008600ff067b82 */ /* 0x000f220000000a00 */
[----:B-1----:R-:W-:-:S02]  /*0070*/  LOP3.LUT R0, R11, 0x7, RZ, 0xc0, !PT ;  /* 0x000000070b007812 */ /* 0x002fc400078ec0ff */
[----:B------:R-:W-:Y:S02]  /*0080*/  SHF.R.U32.HI R4, RZ, 0x3, R11 ;  /* 0x00000003ff047819 */ /* 0x000fe4000001160b */
[----:B---3--:R-:W-:Y:S02]  /*0090*/  LEA R0, R5, R0, 0x3 ;  /* 0x0000000005007211 */ /* 0x008fe400078e18ff */
[----:B------:R-:W-:Y:S02]  /*00a0*/  SGXT.U32 R4, R4, 0x1 ;  /* 0x000000010404781a */ /* 0x000fe40000000000 */
[C---:B------:R-:W-:Y:S02]  /*00b0*/  SHF.L.U32 R5, R0.reuse, 0x1, RZ ;  /* 0x0000000100057819 */ /* 0x040fe400000006ff */
[----:B------:R-:W-:Y:S02]  /*00c0*/  ISETP.GE.AND P2, PT, R0, 0x20, PT ;  /* 0x000000200000780c */ /* 0x000fe40003f46270 */
[----:B------:R-:W-:-:S02]  /*00d0*/  LOP3.LUT R9, R5, R4, RZ, 0xfc, !PT ;  /* 0x0000000405097212 */ /* 0x000fc400078efcff */
[----:B------:R-:W1:Y:S03]  /*00e0*/  LDC.64 R4, c[0x0][0x210] ;  /* 0x00008400ff047b82 */ /* 0x000e660000000a00 */
[----:B--2---:R-:W-:-:S06]  /*00f0*/  IMAD.WIDE R2, R9, 0x4, R2 ;  /* 0x0000000409027825 */ /* 0x004fcc00078e0202 */
[----:B------:R-:W2:Y:S01]  /*0100*/  @!P2 LDG.E R10, desc[UR4][R2.64] ;  /* 0x00000004020aa981 */ /* 0x000ea2000c1e1900 */
[----:B------:R-:W-:Y:S02]  /*0110*/  IMAD.MOV.U32 R8, RZ, RZ, RZ ;  /* 0x000000ffff087224 */ /* 0x000fe400078e00ff */
[----:B----4-:R-:W-:-:S04]  /*0120*/  IMAD.WIDE R6, R9, 0x4, R6 ;  /* 0x0000000409067825 */ /* 0x010fc800078e0206 */
[----:B-1----:R-:W-:Y:S01]  /*0130*/  IMAD.WIDE R4, R9, 0x4, R4 ;  /* 0x0000000409047825 */ /* 0x002fe200078e0204 */
[----:B------:R-:W-:-:S04]  /*0140*/  MOV R9, RZ ;  /* 0x000000ff00097202 */ /* 0x000fc80000000f00 */
[----:B------:R-:W3:Y:S04]  /*0150*/  @!P2 LDG.E R8, desc[UR4][R4.64] ;  /* 0x000000040408a981 */ /* 0x000ee8000c1e1900 */
[----:B------:R-:W4:Y:S01]  /*0160*/  @!P2 LDG.E R9, desc[UR4][R6.64] ;  /* 0x000000040609a981 */ /* 0x000f22000c1e1900 */
[----:B--2---:R-:W-:-:S04]  /*0170*/  SEL R10, R10, RZ, !P2 ;  /* 0x000000ff0a0a7207 */ /* 0x004fc80005000000 */
[----:B------:R-:W-:-:S05]  /*0180*/  FSEL R10, R10, RZ, !P2 ;  /* 0x000000ff0a0a7208 */ /* 0x000fca0005000000 */
[----:B------:R-:W1:Y:S01]  /*0190*/  SHFL.BFLY PT, R13, R10, 0x8, 0x1f ;  /* 0x0d001f000a0d7f89 */ /* 0x000e6200000e0000 */
[----:B---3--:R-:W-:-:S04]  /*01a0*/  SEL R2, R8, RZ, !P2 ;  /* 0x000000ff08027207 */ /* 0x008fc80005000000 */
[----:B------:R-:W-:Y:S02]  /*01b0*/  FSEL R2, R2, RZ, !P2 ;  /* 0x000000ff02027208 */ /* 0x000fe40005000000 */
[----:B----4-:R-:W-:Y:S02]  /*01c0*/  SEL R3, R9, RZ, !P2 ;  /* 0x000000ff09037207 */ /* 0x010fe40005000000 */
[----:B------:R-:W2:Y:S01]  /*01d0*/  LDC.64 R8, c[0x0][0x238] ;  /* 0x00008e00ff087b82 */ /* 0x000ea20000000a00 */
[----:B------:R-:W3:Y:S01]  /*01e0*/  SHFL.BFLY PT, R5, R2, 0x8, 0x1f ;  /* 0x0d001f0002057f89 */ /* 0x000ee200000e0000 */
[----:B------:R-:W-:Y:S01]  /*01f0*/  FSEL R3, R3, RZ, !P2 ;  /* 0x000000ff03037208 */ /* 0x000fe20005000000 */
[----:B-1----:R-:W-:-:S04]  /*0200*/  FADD R12, R10, R13 ;  /* 0x0000000d0a0c7221 */ /* 0x002fc80000000000 */
[----:B------:R-:W1:Y:S01]  /*0210*/  SHFL.BFLY PT, R4, R3, 0x8, 0x1f ;  /* 0x0d001f0003047f89 */ /* 0x000e6200000e0000 */
[C---:B------:R-:W-:Y:S02]  /*0220*/  FSETP.GT.AND P1, PT, |R12|.reuse, 8.50705917302346158658e+37, PT ;  /* 0x7e8000000c00780b */ /* 0x040fe40003f24200 */
[C---:B------:R-:W-:Y:S02]  /*0230*/  FSETP.GEU.AND P0, PT, |R12|.reuse, 1.175494350822287508e-38, PT ;  /* 0x008000000c00780b */ /* 0x040fe40003f0e200 */
[----:B------:R-:W-:-:S09]  /*0240*/  FSETP.NEU.AND P2, PT, R12, RZ, PT ;  /* 0x000000ff0c00720b */ /* 0x000fd20003f4d000 */
[----:B------:R-:W-:Y:S01]  /*0250*/  @P1 FMUL R12, R12, 0.25 ;  /* 0x3e8000000c0c1820 */ /* 0x000fe20000400000 */
[----:B------:R-:W-:Y:S01]  /*0260*/  @P1 FMUL R13, R13, 0.25 ;  /* 0x3e8000000d0d1820 */ /* 0x000fe20000400000 */
[----:B---3--:R-:W-:Y:S01]  /*0270*/  FADD R15, -R2, R5 ;  /* 0x00000005020f7221 */ /* 0x008fe20000000100 */
[----:B--2---:R-:W-:-:S04]  /*0280*/  IMAD.WIDE R8, R0, 0x4, R8 ;  /* 0x0000000400087825 */ /* 0x004fc800078e0208 */
[----:B------:R-:W-:Y:S01]  /*0290*/  @!P0 FMUL R12, R12, 16777216 ;  /* 0x4b8000000c0c8820 */ /* 0x000fe20000400000 */
[----:B------:R-:W-:Y:S01]  /*02a0*/  @!P0 FMUL R13, R13, 16777216 ;  /* 0x4b8000000d0d8820 */ /* 0x000fe20000400000 */
[----:B------:R-:W-:Y:S01]  /*02b0*/  FMUL R5, R15, R15 ;  /* 0x0000000f0f057220 */ /* 0x000fe20000400000 */
[----:B------:R-:W-:Y:S01]  /*02c0*/  LOP3.LUT P0, RZ, R11, 0x38, RZ, 0xc0, !PT ;  /* 0x000000380bff7812 */ /* 0x000fe2000780c0ff */
[----:B-1----:R-:W-:Y:S01]  /*02d0*/  FADD R6, R3, R4 ;  /* 0x0000000403067221 */ /* 0x002fe20000000000 */
[----:B------:R-:W-:Y:S01]  /*02e0*/  IMAD.MOV.U32 R3, RZ, RZ, 0x38800000 ;  /* 0x38800000ff037424 */ /* 0x000fe200078e00ff */
[----:B------:R-:W1:Y:S01]  /*02f0*/  MUFU.RCP R12, R12 ;  /* 0x0000000c000c7308 */ /* 0x000e620000001000 */
[----:B------:R-:W-:Y:S01]  /*0300*/  FMUL R10, R10, R5 ;  /* 0x000000050a0a7220 */ /* 0x000fe20000400000 */
[----:B------:R-:W-:Y:S01]  /*0310*/  ISETP.LT.AND P0, PT, R0, 0x20, !P0 ;  /* 0x000000200000780c */ /* 0x000fe20004701270 */
[----:B------:R-:W2:Y:S01]  /*0320*/  LDC.64 R4, c[0x0][0x228] ;  /* 0x00008a00ff047b82 */ /* 0x000ea20000000a00 */
[----:B-1----:R-:W-:-:S05]  /*0330*/  FMUL R13, R12, R13 ;  /* 0x0000000d0c0d7220 */ /* 0x002fca0000400000 */
[----:B------:R-:W-:-:S05]  /*0340*/  FSEL R13, R13, RZ, P2 ;  /* 0x000000ff0d0d7208 */ /* 0x000fca0001000000 */
[----:B------:R-:W-:Y:S01]  /*0350*/  FFMA R10, R13, R10, R6 ;  /* 0x0000000a0d0a7223 */ /* 0x000fe20000000006 */
[----:B------:R-:W-:Y:S01]  /*0360*/  FFMA R13, R15, R13, R2 ;  /* 0x0000000d0f0d7223 */ /* 0x000fe20000000002 */
[----:B------:R-:W1:Y:S01]  /*0370*/  LDC.64 R6, c[0x0][0x230] ;  /* 0x00008c00ff067b82 */ /* 0x000e620000000a00 */
[----:B--2---:R-:W-:-:S04]  /*0380*/  IMAD.WIDE R4, R0, 0x4, R4 ;  /* 0x0000000400047825 */ /* 0x004fc800078e0204 */
[----:B------:R-:W-:-:S06]  /*0390*/  FFMA R3, R10, R3, 9.9999997473787516356e-06 ;  /* 0x3727c5ac0a037423 */ /* 0x000fcc0000000003 */
[----:B------:R-:W2:Y:S02]  /*03a0*/  MUFU.RSQ R3, R3 ;  /* 0x0000000300037308 */ /* 0x000ea40000001400 */
[----:B--2---:R2:W-:Y:S01]  /*03b0*/  @P0 STG.E desc[UR4][R8.64], R3 ;  /* 0x0000000308000986 */ /* 0x0045e2000c101904 */
[----:B-1----:R-:W-:-:S03]  /*03c0*/  IMAD.WIDE R6, R0, 0x4, R6 ;  /* 0x0000000400067825 */ /* 0x002fc600078e0206 */
[----:B------:R2:W-:Y:S01]  /*03d0*/  @P0 STG.E desc[UR4][R4.64], R13 ;  /* 0x0000000d04000986 */ /* 0x0005e2000c101904 */
[----:B------:R-:W-:Y:S05]  /*03e0*/  @!P0 EXIT ;  /* 0x000000000000894d */ /* 0x000fea0003800000 */
[----:B------:R-:W-:Y:S01]  /*03f0*/  STG.E desc[UR4][R6.64], R10 ;  /* 0x0000000a06007986 */ /* 0x000fe2000c101904 */
[----:B------:R-:W-:Y:S05]  /*0400*/  EXIT ;  /* 0x000000000000794d */ /* 0x000fea0003800000 */
.L_x_0:
[----:B------:R-:W-:-:S00]  /*0410*/  BRA `(.L_x_0) ;  /* 0xfffffffc00fc7947 */ /* 0x000fc0000383ffff */
[----:B------:R-:W-:-:S00]  /*0420*/  NOP ;  /* 0x0000000000007918 */ /* 0x000fc00000000000 */
        /* <DEDUP_REMOVED lines=13> */
.L_x_1:


//--------------------- .nv.global.init           --------------------------
	.section	.nv.global.init,"aw",@progbits
.nv.global.init:
	.type		_$_str,@object
	.size		_$_str,(.L_0 - _$_str)
_$_str:
        /*0000*/ 	.byte	0x5f, 0x5f, 0x43, 0x55, 0x44, 0x41, 0x5f, 0x46, 0x54, 0x5a, 0x00
.L_0:


//--------------------- .nv.constant0.triton_per_fused_native_group_norm_21 --------------------------
	.section	.nv.constant0.triton_per_fused_native_group_norm_21,"a",@progbits
	.sectionflags	@""
	.align	4
.nv.constant0.triton_per_fused_native_group_norm_21:
	.zero		584
